//
// Generated by NVIDIA NVVM Compiler
//
// Compiler Build ID: CL-36424714
// Cuda compilation tools, release 13.0, V13.0.88
// Based on NVVM 20.0.0
//

.version 9.0
.target sm_100
.address_size 64

	// .globl	_Z10vector_addPKiS0_Pii

.visible .entry _Z10vector_addPKiS0_Pii(
	.param .u64 .ptr .align 1 _Z10vector_addPKiS0_Pii_param_0,
	.param .u64 .ptr .align 1 _Z10vector_addPKiS0_Pii_param_1,
	.param .u64 .ptr .align 1 _Z10vector_addPKiS0_Pii_param_2,
	.param .u32 _Z10vector_addPKiS0_Pii_param_3
)
{
	.reg .pred 	%p<2>;
	.reg .b32 	%r<9>;
	.reg .b64 	%rd<11>;

	ld.param.u64 	%rd1, [_Z10vector_addPKiS0_Pii_param_0];
	ld.param.u64 	%rd2, [_Z10vector_addPKiS0_Pii_param_1];
	ld.param.u64 	%rd3, [_Z10vector_addPKiS0_Pii_param_2];
	ld.param.u32 	%r2, [_Z10vector_addPKiS0_Pii_param_3];
	mov.u32 	%r3, %ntid.x;
	mov.u32 	%r4, %ctaid.x;
	mov.u32 	%r5, %tid.x;
	mad.lo.s32 	%r1, %r3, %r4, %r5;
	setp.ge.s32 	%p1, %r1, %r2;
	@%p1 bra 	$L__BB0_2;
	cvta.to.global.u64 	%rd4, %rd1;
	cvta.to.global.u64 	%rd5, %rd2;
	cvta.to.global.u64 	%rd6, %rd3;
	mul.wide.s32 	%rd7, %r1, 4;
	add.s64 	%rd8, %rd4, %rd7;
	ld.global.u32 	%r6, [%rd8];
	add.s64 	%rd9, %rd5, %rd7;
	ld.global.u32 	%r7, [%rd9];
	add.s32 	%r8, %r7, %r6;
	add.s64 	%rd10, %rd6, %rd7;
	st.global.u32 	[%rd10], %r8;
$L__BB0_2:
	ret;

}


// ===== COMPILED SASS (sm_100) =====

	.target	sm_100

	.elftype	@"ET_EXEC"


//--------------------- .note.nv.tkinfo           --------------------------
	.section	.note.nv.tkinfo,"",@"SHT_NOTE"
	.sectionflags	@"SHF_NOTE_NV_TKINFO"
	.tkinfo
        /*0018*/ 	.word	0x00000002
        /*0030*/ 	.string	""
        /*0030*/ 	.string	"ptxas"
        /*0030*/ 	.string	"Cuda compilation tools, release 13.0, V13.0.88"
        /*0030*/ 	.string	"Build cuda_13.0.r13.0/compiler.36424714_0"
        /*0030*/ 	.string	"-arch sm_100 -m 64 "



//--------------------- .note.nv.cuinfo           --------------------------
	.section	.note.nv.cuinfo,"",@"SHT_NOTE"
	.sectionflags	@"SHF_NOTE_NV_CUINFO"
        /*0018*/ 	.short	0x0002
        /*001a*/ 	.short	0x0064
        /*001c*/ 	.short	0x0082
	.zero		2


//--------------------- .nv.info                  --------------------------
	.section	.nv.info,"",@"SHT_CUDA_INFO"
	.align	4


	//----- nvinfo : EIATTR_REGCOUNT
	.align		4
        /*0000*/ 	.byte	0x04, 0x2f
        /*0002*/ 	.short	(.L_1 - .L_0)
	.align		4
.L_0:
        /*0004*/ 	.word	index@(_Z10vector_addPKiS0_Pii)
        /*0008*/ 	.word	0x0000000c


	//----- nvinfo : EIATTR_FRAME_SIZE
	.align		4
.L_1:
        /*000c*/ 	.byte	0x04, 0x11
        /*000e*/ 	.short	(.L_3 - .L_2)
	.align		4
.L_2:
        /*0010*/ 	.word	index@(_Z10vector_addPKiS0_Pii)
        /*0014*/ 	.word	0x00000000


	//----- nvinfo : EIATTR_MIN_STACK_SIZE
	.align		4
.L_3:
        /*0018*/ 	.byte	0x04, 0x12
        /*001a*/ 	.short	(.L_5 - .L_4)
	.align		4
.L_4:
        /*001c*/ 	.word	index@(_Z10vector_addPKiS0_Pii)
        /*0020*/ 	.word	0x00000000
.L_5:


//--------------------- .nv.compat                --------------------------
	.section	.nv.compat,"",@"SHT_CUDA_COMPAT_INFO"
	.align	4
        /*0000*/ 	.byte	0x02, 0x09, 0x00, 0x00, 0x02, 0x02, 0x01, 0x00, 0x02, 0x05, 0x05, 0x00, 0x03, 0x07, 0x01, 0x01
        /*0010*/ 	.byte	0x02, 0x03, 0x00, 0x00, 0x02, 0x06, 0x01, 0x00, 0x04, 0x0b, 0x08, 0x00, 0x09, 0x00, 0x00, 0x00
        /*0020*/ 	.byte	0x00, 0x00, 0x00, 0x00


//--------------------- .nv.info._Z10vector_addPKiS0_Pii --------------------------
	.section	.nv.info._Z10vector_addPKiS0_Pii,"",@"SHT_CUDA_INFO"
	.sectionflags	@""
	.align	4


	//----- nvinfo : EIATTR_CUDA_API_VERSION
	.align		4
        /*0000*/ 	.byte	0x04, 0x37
        /*0002*/ 	.short	(.L_7 - .L_6)
.L_6:
        /*0004*/ 	.word	0x00000082


	//----- nvinfo : EIATTR_KPARAM_INFO
	.align		4
.L_7:
        /*0008*/ 	.byte	0x04, 0x17
        /*000a*/ 	.short	(.L_9 - .L_8)
.L_8:
        /*000c*/ 	.word	0x00000000
        /*0010*/ 	.short	0x0003
        /*0012*/ 	.short	0x0018
        /*0014*/ 	.byte	0x00, 0xf0, 0x11, 0x00


	//----- nvinfo : EIATTR_KPARAM_INFO
	.align		4
.L_9:
        /*0018*/ 	.byte	0x04, 0x17
        /*001a*/ 	.short	(.L_11 - .L_10)
.L_10:
        /*001c*/ 	.word	0x00000000
        /*0020*/ 	.short	0x0002
        /*0022*/ 	.short	0x0010
        /*0024*/ 	.byte	0x00, 0xf5, 0x21, 0x00


	//----- nvinfo : EIATTR_KPARAM_INFO
	.align		4
.L_11:
        /*0028*/ 	.byte	0x04, 0x17
        /*002a*/ 	.short	(.L_13 - .L_12)
.L_12:
        /*002c*/ 	.word	0x00000000
        /*0030*/ 	.short	0x0001
        /*0032*/ 	.short	0x0008
        /*0034*/ 	.byte	0x00, 0xf5, 0x21, 0x00


	//----- nvinfo : EIATTR_KPARAM_INFO
	.align		4
.L_13:
        /*0038*/ 	.byte	0x04, 0x17
        /*003a*/ 	.short	(.L_15 - .L_14)
.L_14:
        /*003c*/ 	.word	0x00000000
        /*0040*/ 	.short	0x0000
        /*0042*/ 	.short	0x0000
        /*0044*/ 	.byte	0x00, 0xf5, 0x21, 0x00


	//----- nvinfo : EIATTR_SPARSE_MMA_MASK
	.align		4
.L_15:
        /*0048*/ 	.byte	0x03, 0x50
        /*004a*/ 	.short	0x0000


	//----- nvinfo : EIATTR_MAXREG_COUNT
	.align		4
        /*004c*/ 	.byte	0x03, 0x1b
        /*004e*/ 	.short	0x00ff


	//----- nvinfo : EIATTR_MERCURY_ISA_VERSION
	.align		4
        /*0050*/ 	.byte	0x03, 0x5f
        /*0052*/ 	.short	0x0101


	//----- nvinfo : EIATTR_VRC_CTA_INIT_COUNT
	.align		4
        /*0054*/ 	.byte	0x02, 0x4a
	.zero		1
	.zero		1


	//----- nvinfo : EIATTR_EXIT_INSTR_OFFSETS
	.align		4
        /*0058*/ 	.byte	0x04, 0x1c
        /*005a*/ 	.short	(.L_17 - .L_16)


	//   ....[0]....
.L_16:
        /*005c*/ 	.word	0x00000070


	//   ....[1]....
        /*0060*/ 	.word	0x00000130


	//----- nvinfo : EIATTR_CBANK_PARAM_SIZE
	.align		4
.L_17:
        /*0064*/ 	.byte	0x03, 0x19
        /*0066*/ 	.short	0x001c


	//----- nvinfo : EIATTR_PARAM_CBANK
	.align		4
        /*0068*/ 	.byte	0x04, 0x0a
        /*006a*/ 	.short	(.L_19 - .L_18)
	.align		4
.L_18:
        /*006c*/ 	.word	index@(.nv.constant0._Z10vector_addPKiS0_Pii)
        /*0070*/ 	.short	0x0380
        /*0072*/ 	.short	0x001c


	//----- nvinfo : EIATTR_SW_WAR
	.align		4
.L_19:
        /*0074*/ 	.byte	0x04, 0x36
        /*0076*/ 	.short	(.L_21 - .L_20)
.L_20:
        /*0078*/ 	.word	0x00000008
.L_21:


//--------------------- .nv.callgraph             --------------------------
	.section	.nv.callgraph,"",@"SHT_CUDA_CALLGRAPH"
	.align	4
	.sectionentsize	8
	.align		4
        /*0000*/ 	.word	0x00000000
	.align		4
        /*0004*/ 	.word	0xffffffff
	.align		4
        /*0008*/ 	.word	0x00000000
	.align		4
        /*000c*/ 	.word	0xfffffffe
	.align		4
        /*0010*/ 	.word	0x00000000
	.align		4
        /*0014*/ 	.word	0xfffffffd
	.align		4
        /*0018*/ 	.word	0x00000000
	.align		4
        /*001c*/ 	.word	0xfffffffc


//--------------------- .text._Z10vector_addPKiS0_Pii --------------------------
	.section	.text._Z10vector_addPKiS0_Pii,"ax",@progbits
	.align	128
        .global         _Z10vector_addPKiS0_Pii
        .type           _Z10vector_addPKiS0_Pii,@function
        .size           _Z10vector_addPKiS0_Pii,(.L_x_1 - _Z10vector_addPKiS0_Pii)
        .other          _Z10vector_addPKiS0_Pii,@"STO_CUDA_ENTRY STV_DEFAULT"
_Z10vector_addPKiS0_Pii:
.text._Z10vector_addPKiS0_Pii:
[----:B------:R-:W-:Y:S01]  /*0000*/  LDC R1, c[0x0][0x37c] ;  /* 0x0000df00ff017b82 */ /* 0x000fe20000000800 */
[----:B------:R-:W0:Y:S01]  /*0010*/  S2R R9, SR_CTAID.X ;  /* 0x0000000000097919 */ /* 0x000e220000002500 */
[----:B------:R-:W0:Y:S01]  /*0020*/  LDCU UR4, c[0x0][0x360] ;  /* 0x00006c00ff0477ac */ /* 0x000e220008000800 */
[----:B------:R-:W0:Y:S01]  /*0030*/  S2R R0, SR_TID.X ;  /* 0x0000000000007919 */ /* 0x000e220000002100 */
[----:B------:R-:W1:Y:S01]  /*0040*/  LDCU UR5, c[0x0][0x398] ;  /* 0x00007300ff0577ac */ /* 0x000e620008000800 */
[----:B0-----:R-:W-:-:S05]  /*0050*/  IMAD R9, R9, UR4, R0 ;  /* 0x0000000409097c24 */ /* 0x001fca000f8e0200 */
[----:B-1----:R-:W-:-:S13]  /*0060*/  ISETP.GE.AND P0, PT, R9, UR5, PT ;  /* 0x0000000509007c0c */ /* 0x002fda000bf06270 */
[----:B------:R-:W-:Y:S05]  /*0070*/  @P0 EXIT ;  /* 0x000000000000094d */ /* 0x000fea0003800000 */
[----:B------:R-:W0:Y:S01]  /*0080*/  LDC.64 R2, c[0x0][0x380] ;  /* 0x0000e000ff027b82 */ /* 0x000e220000000a00 */
[----:B------:R-:W1:Y:S07]  /*0090*/  LDCU.64 UR4, c[0x0][0x358] ;  /* 0x00006b00ff0477ac */ /* 0x000e6e0008000a00 */
[----:B------:R-:W2:Y:S08]  /*00a0*/  LDC.64 R4, c[0x0][0x388] ;  /* 0x0000e200ff047b82 */ /* 0x000eb00000000a00 */
[----:B------:R-:W3:Y:S01]  /*00b0*/  LDC.64 R6, c[0x0][0x390] ;  /* 0x0000e400ff067b82 */ /* 0x000ee20000000a00 */
[----:B0-----:R-:W-:-:S06]  /*00c0*/  IMAD.WIDE R2, R9, 0x4, R2 ;  /* 0x0000000409027825 */ /* 0x001fcc00078e0202 */
[----:B-1----:R-:W4:Y:S01]  /*00d0*/  LDG.E R2, desc[UR4][R2.64] ;  /* 0x0000000402027981 */ /* 0x002f22000c1e1900 */
[----:B--2---:R-:W-:-:S06]  /*00e0*/  IMAD.WIDE R4, R9, 0x4, R4 ;  /* 0x0000000409047825 */ /* 0x004fcc00078e0204 */
[----:B------:R-:W4:Y:S01]  /*00f0*/  LDG.E R5, desc[UR4][R4.64] ;  /* 0x0000000404057981 */ /* 0x000f22000c1e1900 */
[----:B---3--:R-:W-:Y:S01]  /*0100*/  IMAD.WIDE R6, R9, 0x4, R6 ;  /* 0x0000000409067825 */ /* 0x008fe200078e0206 */
[----:B----4-:R-:W-:-:S05]  /*0110*/  IADD3 R9, PT, PT, R2, R5, RZ ;  /* 0x0000000502097210 */ /* 0x010fca0007ffe0ff */
[----:B------:R-:W-:Y:S01]  /*0120*/  STG.E desc[UR4][R6.64], R9 ;  /* 0x0000000906007986 */ /* 0x000fe2000c101904 */
[----:B------:R-:W-:Y:S05]  /*0130*/  EXIT ;  /* 0x000000000000794d */ /* 0x000fea0003800000 */
.L_x_0:
[----:B------:R-:W-:-:S00]  /*0140*/  BRA `(.L_x_0) ;  /* 0xfffffffc00fc7947 */ /* 0x000fc0000383ffff */
[----:B------:R-:W-:-:S00]  /*0150*/  NOP ;  /* 0x0000000000007918 */ /* 0x000fc00000000000 */
        /* <DEDUP_REMOVED lines=10> */
.L_x_1:


//--------------------- .nv.shared.reserved.0     --------------------------
	.section	.nv.shared.reserved.0,"aw",@nobits
	.weak		__nv_reservedSMEM_offset_0_alias
	.size		__nv_reservedSMEM_offset_0_alias, 0, 64
	.other		__nv_reservedSMEM_offset_0_alias,@"STO_CUDA_RESERVED_SHARED STV_DEFAULT"
__nv_reservedSMEM_offset_0_alias:
	.zero		0
	.zero		64


//--------------------- .nv.constant0._Z10vector_addPKiS0_Pii --------------------------
	.section	.nv.constant0._Z10vector_addPKiS0_Pii,"a",@progbits
	.sectionflags	@""
	.align	4
.nv.constant0._Z10vector_addPKiS0_Pii:
	.zero		924


//--------------------- SYMBOLS --------------------------

	.type		.nv.reservedSmem.offset0,@object
	.size		.nv.reservedSmem.offset0,0x4
